	.headerflags	@"EF_CUDA_TEXMODE_UNIFIED EF_CUDA_64BIT_ADDRESS EF_CUDA_ACCELERATORS EF_CUDA_SM90 EF_CUDA_VIRTUAL_SM(EF_CUDA_SM90)"
	.elftype	@"ET_EXEC"


//--------------------- .nv.info                  --------------------------
	.section	.nv.info,"",@"SHT_CUDA_INFO"
	.align	4


	//----- nvinfo : EIATTR_REGCOUNT
	.align		4
        /*0000*/ 	.byte	0x04, 0x2f
        /*0002*/ 	.short	(.L_1 - .L_0)
	.align		4
.L_0:
        /*0004*/ 	.word	index@(triton_poi_fused_clone_23)
        /*0008*/ 	.word	0x0000000e


	//----- nvinfo : EIATTR_MIN_STACK_SIZE
	.align		4
.L_1:
        /*000c*/ 	.byte	0x04, 0x12
        /*000e*/ 	.short	(.L_3 - .L_2)
	.align		4
.L_2:
        /*0010*/ 	.word	index@(triton_poi_fused_clone_23)
        /*0014*/ 	.word	0x00000000


	//----- nvinfo : EIATTR_FRAME_SIZE
	.align		4
.L_3:
        /*0018*/ 	.byte	0x04, 0x11
        /*001a*/ 	.short	(.L_5 - .L_4)
	.align		4
.L_4:
        /*001c*/ 	.word	index@(triton_poi_fused_clone_23)
        /*0020*/ 	.word	0x00000000


	//----- nvinfo : EIATTR_MIN_STACK_SIZE
	.align		4
.L_5:
        /*0024*/ 	.byte	0x04, 0x12
        /*0026*/ 	.short	(.L_7 - .L_6)
	.align		4
.L_6:
        /*0028*/ 	.word	index@(triton_poi_fused_clone_23)
        /*002c*/ 	.word	0x00000000
.L_7:


//--------------------- .nv.info.triton_poi_fused_clone_23 --------------------------
	.section	.nv.info.triton_poi_fused_clone_23,"",@"SHT_CUDA_INFO"
	.sectionflags	@""
	.align	4


	//----- nvinfo : EIATTR_CUDA_API_VERSION
	.align		4
        /*0000*/ 	.byte	0x04, 0x37
        /*0002*/ 	.short	(.L_9 - .L_8)
.L_8:
        /*0004*/ 	.word	0x0000007c


	//----- nvinfo : EIATTR_KPARAM_INFO
	.align		4
.L_9:
        /*0008*/ 	.byte	0x04, 0x17
        /*000a*/ 	.short	(.L_11 - .L_10)
.L_10:
        /*000c*/ 	.word	0x00000000
        /*0010*/ 	.short	0x0002
        /*0012*/ 	.short	0x0010
        /*0014*/ 	.byte	0x00, 0xf0, 0x11, 0x00


	//----- nvinfo : EIATTR_KPARAM_INFO
	.align		4
.L_11:
        /*0018*/ 	.byte	0x04, 0x17
        /*001a*/ 	.short	(.L_13 - .L_12)
.L_12:
        /*001c*/ 	.word	0x00000000
        /*0020*/ 	.short	0x0001
        /*0022*/ 	.short	0x0008
        /*0024*/ 	.byte	0x00, 0xf4, 0x21, 0x00


	//----- nvinfo : EIATTR_KPARAM_INFO
	.align		4
.L_13:
        /*0028*/ 	.byte	0x04, 0x17
        /*002a*/ 	.short	(.L_15 - .L_14)
.L_14:
        /*002c*/ 	.word	0x00000000
        /*0030*/ 	.short	0x0000
        /*0032*/ 	.short	0x0000
        /*0034*/ 	.byte	0x00, 0xf4, 0x21, 0x00


	//----- nvinfo : EIATTR_SPARSE_MMA_MASK
	.align		4
.L_15:
        /*0038*/ 	.byte	0x03, 0x50
        /*003a*/ 	.short	0x0000


	//----- nvinfo : EIATTR_MAXREG_COUNT
	.align		4
        /*003c*/ 	.byte	0x03, 0x1b
        /*003e*/ 	.short	0x00ff


	//----- nvinfo : EIATTR_EXIT_INSTR_OFFSETS
	.align		4
        /*0040*/ 	.byte	0x04, 0x1c
        /*0042*/ 	.short	(.L_17 - .L_16)


	//   ....[0]....
.L_16:
        /*0044*/ 	.word	0x000001c0


	//----- nvinfo : EIATTR_REQNTID
	.align		4
.L_17:
        /*0048*/ 	.byte	0x04, 0x10
        /*004a*/ 	.short	(.L_19 - .L_18)
.L_18:
        /*004c*/ 	.word	0x00000080
        /*0050*/ 	.word	0x00000001
        /*0054*/ 	.word	0x00000001


	//----- nvinfo : EIATTR_CBANK_PARAM_SIZE
	.align		4
.L_19:
        /*0058*/ 	.byte	0x03, 0x19
        /*005a*/ 	.short	0x0014


	//----- nvinfo : EIATTR_PARAM_CBANK
	.align		4
        /*005c*/ 	.byte	0x04, 0x0a
        /*005e*/ 	.short	(.L_21 - .L_20)
	.align		4
.L_20:
        /*0060*/ 	.word	index@(.nv.constant0.triton_poi_fused_clone_23)
        /*0064*/ 	.short	0x0210
        /*0066*/ 	.short	0x0014


	//----- nvinfo : EIATTR_SW_WAR
	.align		4
.L_21:
        /*0068*/ 	.byte	0x04, 0x36
        /*006a*/ 	.short	(.L_23 - .L_22)
.L_22:
        /*006c*/ 	.word	0x00000008
.L_23:


//--------------------- .nv.callgraph             --------------------------
	.section	.nv.callgraph,"",@"SHT_CUDA_CALLGRAPH"
	.align	4
	.sectionentsize	8
	.align		4
        /*0000*/ 	.word	0x00000000
	.align		4
        /*0004*/ 	.word	0xffffffff
	.align		4
        /*0008*/ 	.word	0x00000000
	.align		4
        /*000c*/ 	.word	0xfffffffe
	.align		4
        /*0010*/ 	.word	0x00000000
	.align		4
        /*0014*/ 	.word	0xfffffffd
	.align		4
        /*0018*/ 	.word	0x00000000
	.align		4
        /*001c*/ 	.word	0xfffffffc


//--------------------- .text.triton_poi_fused_clone_23 --------------------------
	.section	.text.triton_poi_fused_clone_23,"ax",@progbits
	.align	128
        .global         triton_poi_fused_clone_23
        .type           triton_poi_fused_clone_23,@function
        .size           triton_poi_fused_clone_23,(.L_x_1 - triton_poi_fused_clone_23)
        .other          triton_poi_fused_clone_23,@"STO_CUDA_ENTRY STV_DEFAULT"
triton_poi_fused_clone_23:
.text.triton_poi_fused_clone_23:
[----:B------:R-:W-:Y:S01]  /*0000*/  LDC R1, c[0x0][0x28] ;  /* 0x00000a00ff017b82 */ /* 0x000fe20000000800 */
[----:B------:R-:W1:Y:S07]  /*0010*/  S2R R0, SR_TID.X ;  /* 0x0000000000007919 */ /* 0x000e6e0000002100 */
[----:B------:R-:W2:Y:S01]  /*0020*/  LDC.64 R2, c[0x0][0x210] ;  /* 0x00008400ff027b82 */ /* 0x000ea20000000a00 */
[----:B------:R-:W-:Y:S01]  /*0030*/  ULDC.64 UR4, c[0x0][0x208] ;  /* 0x0000820000047ab9 */ /* 0x000fe20000000a00 */
[----:B------:R-:W3:Y:S01]  /*0040*/  S2R R7, SR_CTAID.X ;  /* 0x0000000000077919 */ /* 0x000ee20000002500 */
[----:B-1----:R-:W-:-:S05]  /*0050*/  IMAD.SHL.U32 R0, R0, 0x4, RZ ;  /* 0x0000000400007824 */ /* 0x002fca00078e00ff */
[----:B------:R-:W-:-:S05]  /*0060*/  LOP3.LUT R0, R0, 0x1fc, RZ, 0xc0, !PT ;  /* 0x000001fc00007812 */ /* 0x000fca00078ec0ff */
[----:B---3--:R-:W-:-:S04]  /*0070*/  IMAD R7, R7, 0x200, R0 ;  /* 0x0000020007077824 */ /* 0x008fc800078e0200 */
[----:B------:R-:W-:-:S05]  /*0080*/  IMAD.HI R0, R7, 0x2aaaaaab, RZ ;  /* 0x2aaaaaab07007827 */ /* 0x000fca00078e02ff */
[----:B------:R-:W-:-:S04]  /*0090*/  SHF.R.U32.HI R5, RZ, 0x1f, R0 ;  /* 0x0000001fff057819 */ /* 0x000fc80000011600 */
[CC--:B------:R-:W-:Y:S02]  /*00a0*/  LEA.HI.SX32 R6, R0.reuse, R5.reuse, 0x17 ;  /* 0x0000000500067211 */ /* 0x0c0fe400078fbaff */
[-C--:B------:R-:W-:Y:S02]  /*00b0*/  LEA.HI.SX32 R4, R0, R5.reuse, 0x19 ;  /* 0x0000000500047211 */ /* 0x080fe400078fcaff */
[----:B------:R-:W-:Y:S02]  /*00c0*/  LEA.HI R8, R6, R6, RZ, 0x1 ;  /* 0x0000000606087211 */ /* 0x000fe400078f08ff */
[----:B------:R-:W-:Y:S01]  /*00d0*/  LEA.HI.SX32 R11, R0, R5, 0x16 ;  /* 0x00000005000b7211 */ /* 0x000fe200078fb2ff */
[----:B------:R-:W-:Y:S01]  /*00e0*/  IMAD R0, R4, -0x300, R7 ;  /* 0xfffffd0004007824 */ /* 0x000fe200078e0207 */
[----:B------:R-:W-:Y:S02]  /*00f0*/  LOP3.LUT R9, R8, 0xfffffe, RZ, 0xc0, !PT ;  /* 0x00fffffe08097812 */ /* 0x000fe400078ec0ff */
[----:B------:R-:W-:Y:S01]  /*0100*/  LEA.HI R5, R4, R4, RZ, 0x2 ;  /* 0x0000000404057211 */ /* 0x000fe200078f10ff */
[----:B------:R-:W-:Y:S01]  /*0110*/  IMAD R0, R11, 0x1800, R0 ;  /* 0x000018000b007824 */ /* 0x000fe200078e0200 */
[----:B------:R-:W-:-:S02]  /*0120*/  IADD3 R9, R6, -R9, RZ ;  /* 0x8000000906097210 */ /* 0x000fc40007ffe0ff */
[----:B------:R-:W-:-:S03]  /*0130*/  LOP3.LUT R5, R5, 0x7ffffc, RZ, 0xc0, !PT ;  /* 0x007ffffc05057812 */ /* 0x000fc600078ec0ff */
[----:B------:R-:W-:Y:S02]  /*0140*/  IMAD R0, R9, 0x300, R0 ;  /* 0x0000030009007824 */ /* 0x000fe400078e0200 */
[----:B------:R-:W-:-:S04]  /*0150*/  IMAD.IADD R5, R4, 0x1, -R5 ;  /* 0x0000000104057824 */ /* 0x000fc800078e0a05 */
[----:B------:R-:W-:-:S04]  /*0160*/  IMAD R5, R5, 0x600, R0 ;  /* 0x0000060005057824 */ /* 0x000fc800078e0200 */
[----:B--2---:R-:W-:Y:S02]  /*0170*/  IMAD.WIDE R2, R5, 0x4, R2 ;  /* 0x0000000405027825 */ /* 0x004fe400078e0202 */
[----:B------:R-:W1:Y:S03]  /*0180*/  LDC.64 R4, c[0x0][0x218] ;  /* 0x00008600ff047b82 */ /* 0x000e660000000a00 */
[----:B------:R-:W2:Y:S01]  /*0190*/  LDG.E.128 R8, desc[UR4][R2.64] ;  /* 0x0000000402087981 */ /* 0x000ea2000c1e1d00 */
[----:B-1----:R-:W-:-:S05]  /*01a0*/  IMAD.WIDE R4, R7, 0x4, R4 ;  /* 0x0000000407047825 */ /* 0x002fca00078e0204 */
[----:B--2---:R-:W-:Y:S01]  /*01b0*/  STG.E.128 desc[UR4][R4.64], R8 ;  /* 0x0000000804007986 */ /* 0x004fe2000c101d04 */
[----:B------:R-:W-:Y:S05]  /*01c0*/  EXIT ;  /* 0x000000000000794d */ /* 0x000fea0003800000 */
.L_x_0:
[----:B------:R-:W-:-:S00]  /*01d0*/  BRA `(.L_x_0) ;  /* 0xfffffffc00fc7947 */ /* 0x000fc0000383ffff */
[----:B------:R-:W-:-:S00]  /*01e0*/  NOP ;  /* 0x0000000000007918 */ /* 0x000fc00000000000 */
        /* <DEDUP_REMOVED lines=9> */
.L_x_1:


//--------------------- .nv.constant0.triton_poi_fused_clone_23 --------------------------
	.section	.nv.constant0.triton_poi_fused_clone_23,"a",@progbits
	.sectionflags	@""
	.align	4
.nv.constant0.triton_poi_fused_clone_23:
	.zero		548
